//
// Generated by NVIDIA NVVM Compiler
//
// Compiler Build ID: CL-36424714
// Cuda compilation tools, release 13.0, V13.0.88
// Based on NVVM 20.0.0
//

.version 9.0
.target sm_100
.address_size 64

	// .globl	_Z18convolution_kernelPiS_S_ii

.visible .entry _Z18convolution_kernelPiS_S_ii(
	.param .u64 .ptr .align 1 _Z18convolution_kernelPiS_S_ii_param_0,
	.param .u64 .ptr .align 1 _Z18convolution_kernelPiS_S_ii_param_1,
	.param .u64 .ptr .align 1 _Z18convolution_kernelPiS_S_ii_param_2,
	.param .u32 _Z18convolution_kernelPiS_S_ii_param_3,
	.param .u32 _Z18convolution_kernelPiS_S_ii_param_4
)
{
	.reg .pred 	%p<81>;
	.reg .b32 	%r<157>;
	.reg .b64 	%rd<40>;

	ld.param.u64 	%rd10, [_Z18convolution_kernelPiS_S_ii_param_0];
	ld.param.u64 	%rd11, [_Z18convolution_kernelPiS_S_ii_param_1];
	ld.param.u64 	%rd9, [_Z18convolution_kernelPiS_S_ii_param_2];
	ld.param.u32 	%r61, [_Z18convolution_kernelPiS_S_ii_param_3];
	ld.param.u32 	%r63, [_Z18convolution_kernelPiS_S_ii_param_4];
	cvta.to.global.u64 	%rd1, %rd11;
	cvta.to.global.u64 	%rd2, %rd10;
	mov.u32 	%r64, %ctaid.x;
	mov.u32 	%r65, %ntid.x;
	mov.u32 	%r66, %tid.x;
	mad.lo.s32 	%r1, %r64, %r65, %r66;
	mov.u32 	%r67, %ctaid.y;
	mov.u32 	%r68, %ntid.y;
	mov.u32 	%r69, %tid.y;
	mad.lo.s32 	%r70, %r67, %r68, %r69;
	setp.ge.s32 	%p6, %r1, %r61;
	setp.ge.s32 	%p7, %r70, %r63;
	or.pred  	%p8, %p6, %p7;
	@%p8 bra 	$L__BB0_52;
	add.s32 	%r72, %r70, -2;
	setp.gt.u32 	%p9, %r70, 1;
	setp.lt.s32 	%p10, %r72, %r63;
	and.pred  	%p1, %p9, %p10;
	mul.lo.s32 	%r3, %r72, %r61;
	add.s32 	%r73, %r1, -2;
	setp.gt.s32 	%p11, %r1, 1;
	setp.lt.s32 	%p12, %r73, %r61;
	and.pred  	%p2, %p11, %p12;
	and.pred  	%p14, %p1, %p2;
	cvt.s64.s32 	%rd12, %r3;
	cvt.s64.s32 	%rd3, %r1;
	add.s64 	%rd13, %rd3, %rd12;
	shl.b64 	%rd14, %rd13, 2;
	add.s64 	%rd4, %rd2, %rd14;
	mov.b32 	%r133, 0;
	not.pred 	%p15, %p14;
	@%p15 bra 	$L__BB0_3;
	ld.global.u32 	%r74, [%rd4+-8];
	ld.global.u32 	%r75, [%rd1];
	mul.lo.s32 	%r133, %r75, %r74;
$L__BB0_3:
	setp.gt.s32 	%p16, %r1, 0;
	setp.le.s32 	%p17, %r1, %r61;
	and.pred  	%p3, %p16, %p17;
	and.pred  	%p18, %p1, %p3;
	not.pred 	%p19, %p18;
	@%p19 bra 	$L__BB0_5;
	ld.global.u32 	%r76, [%rd4+-4];
	ld.global.u32 	%r77, [%rd1+4];
	mad.lo.s32 	%r133, %r77, %r76, %r133;
$L__BB0_5:
	setp.lt.s32 	%p20, %r1, 0;
	not.pred 	%p21, %p1;
	or.pred  	%p22, %p21, %p20;
	@%p22 bra 	$L__BB0_7;
	add.s32 	%r78, %r1, %r3;
	mul.wide.s32 	%rd15, %r78, 4;
	add.s64 	%rd16, %rd2, %rd15;
	ld.global.u32 	%r79, [%rd16];
	ld.global.u32 	%r80, [%rd1+8];
	mad.lo.s32 	%r133, %r80, %r79, %r133;
$L__BB0_7:
	add.s32 	%r81, %r1, 1;
	setp.gt.s32 	%p23, %r1, -2;
	setp.lt.s32 	%p24, %r81, %r61;
	and.pred  	%p4, %p23, %p24;
	and.pred  	%p25, %p1, %p4;
	not.pred 	%p26, %p25;
	@%p26 bra 	$L__BB0_9;
	ld.global.u32 	%r82, [%rd4+4];
	ld.global.u32 	%r83, [%rd1+12];
	mad.lo.s32 	%r133, %r83, %r82, %r133;
$L__BB0_9:
	add.s32 	%r84, %r1, 2;
	setp.gt.s32 	%p27, %r1, -3;
	setp.lt.s32 	%p28, %r84, %r61;
	and.pred  	%p5, %p27, %p28;
	and.pred  	%p29, %p1, %p5;
	not.pred 	%p30, %p29;
	@%p30 bra 	$L__BB0_11;
	ld.global.u32 	%r85, [%rd4+8];
	ld.global.u32 	%r86, [%rd1+16];
	mad.lo.s32 	%r133, %r86, %r85, %r133;
$L__BB0_11:
	add.s32 	%r14, %r70, -1;
	setp.ge.u32 	%p31, %r14, %r63;
	add.s32 	%r15, %r3, %r61;
	not.pred 	%p32, %p2;
	cvt.s64.s32 	%rd17, %r15;
	add.s64 	%rd18, %rd3, %rd17;
	shl.b64 	%rd19, %rd18, 2;
	add.s64 	%rd5, %rd2, %rd19;
	or.pred  	%p33, %p31, %p32;
	@%p33 bra 	$L__BB0_13;
	ld.global.u32 	%r87, [%rd5+-8];
	ld.global.u32 	%r88, [%rd1+20];
	mad.lo.s32 	%r133, %r88, %r87, %r133;
$L__BB0_13:
	setp.ge.u32 	%p34, %r14, %r63;
	not.pred 	%p35, %p3;
	or.pred  	%p36, %p34, %p35;
	@%p36 bra 	$L__BB0_15;
	ld.global.u32 	%r89, [%rd5+-4];
	ld.global.u32 	%r90, [%rd1+24];
	mad.lo.s32 	%r133, %r90, %r89, %r133;
$L__BB0_15:
	setp.ge.u32 	%p37, %r14, %r63;
	setp.lt.s32 	%p38, %r1, 0;
	or.pred  	%p39, %p37, %p38;
	@%p39 bra 	$L__BB0_17;
	add.s32 	%r91, %r1, %r15;
	mul.wide.s32 	%rd20, %r91, 4;
	add.s64 	%rd21, %rd2, %rd20;
	ld.global.u32 	%r92, [%rd21];
	ld.global.u32 	%r93, [%rd1+28];
	mad.lo.s32 	%r133, %r93, %r92, %r133;
$L__BB0_17:
	setp.ge.u32 	%p40, %r14, %r63;
	not.pred 	%p41, %p4;
	or.pred  	%p42, %p40, %p41;
	@%p42 bra 	$L__BB0_19;
	ld.global.u32 	%r94, [%rd5+4];
	ld.global.u32 	%r95, [%rd1+32];
	mad.lo.s32 	%r133, %r95, %r94, %r133;
$L__BB0_19:
	setp.ge.u32 	%p43, %r14, %r63;
	not.pred 	%p44, %p5;
	or.pred  	%p45, %p43, %p44;
	@%p45 bra 	$L__BB0_21;
	ld.global.u32 	%r96, [%rd5+8];
	ld.global.u32 	%r97, [%rd1+36];
	mad.lo.s32 	%r133, %r97, %r96, %r133;
$L__BB0_21:
	add.s32 	%r26, %r15, %r61;
	cvt.s64.s32 	%rd22, %r26;
	add.s64 	%rd23, %rd3, %rd22;
	shl.b64 	%rd24, %rd23, 2;
	add.s64 	%rd6, %rd2, %rd24;
	not.pred 	%p46, %p2;
	@%p46 bra 	$L__BB0_23;
	ld.global.u32 	%r98, [%rd6+-8];
	ld.global.u32 	%r99, [%rd1+40];
	mad.lo.s32 	%r133, %r99, %r98, %r133;
$L__BB0_23:
	not.pred 	%p47, %p3;
	@%p47 bra 	$L__BB0_25;
	ld.global.u32 	%r100, [%rd6+-4];
	ld.global.u32 	%r101, [%rd1+44];
	mad.lo.s32 	%r133, %r101, %r100, %r133;
$L__BB0_25:
	setp.lt.s32 	%p48, %r1, 0;
	@%p48 bra 	$L__BB0_27;
	add.s32 	%r102, %r1, %r26;
	mul.wide.s32 	%rd25, %r102, 4;
	add.s64 	%rd26, %rd2, %rd25;
	ld.global.u32 	%r103, [%rd26];
	ld.global.u32 	%r104, [%rd1+48];
	mad.lo.s32 	%r133, %r104, %r103, %r133;
$L__BB0_27:
	not.pred 	%p49, %p4;
	@%p49 bra 	$L__BB0_29;
	ld.global.u32 	%r105, [%rd6+4];
	ld.global.u32 	%r106, [%rd1+52];
	mad.lo.s32 	%r133, %r106, %r105, %r133;
$L__BB0_29:
	@%p44 bra 	$L__BB0_31;
	ld.global.u32 	%r107, [%rd6+8];
	ld.global.u32 	%r108, [%rd1+56];
	mad.lo.s32 	%r133, %r108, %r107, %r133;
$L__BB0_31:
	add.s32 	%r37, %r70, 1;
	setp.ge.u32 	%p51, %r37, %r63;
	add.s32 	%r38, %r26, %r61;
	not.pred 	%p52, %p2;
	cvt.s64.s32 	%rd27, %r38;
	add.s64 	%rd28, %rd3, %rd27;
	shl.b64 	%rd29, %rd28, 2;
	add.s64 	%rd7, %rd2, %rd29;
	or.pred  	%p53, %p51, %p52;
	@%p53 bra 	$L__BB0_33;
	ld.global.u32 	%r109, [%rd7+-8];
	ld.global.u32 	%r110, [%rd1+60];
	mad.lo.s32 	%r133, %r110, %r109, %r133;
$L__BB0_33:
	setp.ge.u32 	%p54, %r37, %r63;
	not.pred 	%p55, %p3;
	or.pred  	%p56, %p54, %p55;
	@%p56 bra 	$L__BB0_35;
	ld.global.u32 	%r111, [%rd7+-4];
	ld.global.u32 	%r112, [%rd1+64];
	mad.lo.s32 	%r133, %r112, %r111, %r133;
$L__BB0_35:
	setp.ge.u32 	%p57, %r37, %r63;
	setp.lt.s32 	%p58, %r1, 0;
	or.pred  	%p59, %p57, %p58;
	@%p59 bra 	$L__BB0_37;
	add.s32 	%r113, %r1, %r38;
	mul.wide.s32 	%rd30, %r113, 4;
	add.s64 	%rd31, %rd2, %rd30;
	ld.global.u32 	%r114, [%rd31];
	ld.global.u32 	%r115, [%rd1+68];
	mad.lo.s32 	%r133, %r115, %r114, %r133;
$L__BB0_37:
	setp.ge.u32 	%p60, %r37, %r63;
	not.pred 	%p61, %p4;
	or.pred  	%p62, %p60, %p61;
	@%p62 bra 	$L__BB0_39;
	ld.global.u32 	%r116, [%rd7+4];
	ld.global.u32 	%r117, [%rd1+72];
	mad.lo.s32 	%r133, %r117, %r116, %r133;
$L__BB0_39:
	setp.ge.u32 	%p63, %r37, %r63;
	not.pred 	%p64, %p5;
	or.pred  	%p65, %p63, %p64;
	@%p65 bra 	$L__BB0_41;
	ld.global.u32 	%r118, [%rd7+8];
	ld.global.u32 	%r119, [%rd1+76];
	mad.lo.s32 	%r133, %r119, %r118, %r133;
$L__BB0_41:
	add.s32 	%r49, %r70, 2;
	setp.ge.u32 	%p66, %r49, %r63;
	add.s32 	%r50, %r38, %r61;
	not.pred 	%p67, %p2;
	cvt.s64.s32 	%rd32, %r50;
	add.s64 	%rd33, %rd3, %rd32;
	shl.b64 	%rd34, %rd33, 2;
	add.s64 	%rd8, %rd2, %rd34;
	or.pred  	%p68, %p66, %p67;
	@%p68 bra 	$L__BB0_43;
	ld.global.u32 	%r120, [%rd8+-8];
	ld.global.u32 	%r121, [%rd1+80];
	mad.lo.s32 	%r133, %r121, %r120, %r133;
$L__BB0_43:
	setp.ge.u32 	%p69, %r49, %r63;
	not.pred 	%p70, %p3;
	or.pred  	%p71, %p69, %p70;
	@%p71 bra 	$L__BB0_45;
	ld.global.u32 	%r122, [%rd8+-4];
	ld.global.u32 	%r123, [%rd1+84];
	mad.lo.s32 	%r133, %r123, %r122, %r133;
$L__BB0_45:
	setp.ge.u32 	%p72, %r49, %r63;
	setp.lt.s32 	%p73, %r1, 0;
	or.pred  	%p74, %p72, %p73;
	@%p74 bra 	$L__BB0_47;
	add.s32 	%r124, %r1, %r50;
	mul.wide.s32 	%rd35, %r124, 4;
	add.s64 	%rd36, %rd2, %rd35;
	ld.global.u32 	%r125, [%rd36];
	ld.global.u32 	%r126, [%rd1+88];
	mad.lo.s32 	%r133, %r126, %r125, %r133;
$L__BB0_47:
	setp.ge.u32 	%p75, %r49, %r63;
	not.pred 	%p76, %p4;
	or.pred  	%p77, %p75, %p76;
	@%p77 bra 	$L__BB0_49;
	ld.global.u32 	%r127, [%rd8+4];
	ld.global.u32 	%r128, [%rd1+92];
	mad.lo.s32 	%r133, %r128, %r127, %r133;
$L__BB0_49:
	setp.ge.u32 	%p78, %r49, %r63;
	or.pred  	%p80, %p78, %p64;
	@%p80 bra 	$L__BB0_51;
	ld.global.u32 	%r129, [%rd8+8];
	ld.global.u32 	%r130, [%rd1+96];
	mad.lo.s32 	%r133, %r130, %r129, %r133;
$L__BB0_51:
	add.s32 	%r131, %r26, %r1;
	cvta.to.global.u64 	%rd37, %rd9;
	mul.wide.s32 	%rd38, %r131, 4;
	add.s64 	%rd39, %rd37, %rd38;
	st.global.u32 	[%rd39], %r133;
$L__BB0_52:
	ret;

}


// ===== COMPILED SASS (sm_100) =====

	.target	sm_100

	.elftype	@"ET_EXEC"


//--------------------- .note.nv.tkinfo           --------------------------
	.section	.note.nv.tkinfo,"",@"SHT_NOTE"
	.sectionflags	@"SHF_NOTE_NV_TKINFO"
	.tkinfo
        /*0018*/ 	.word	0x00000002
        /*0030*/ 	.string	""
        /*0030*/ 	.string	"ptxas"
        /*0030*/ 	.string	"Cuda compilation tools, release 13.0, V13.0.88"
        /*0030*/ 	.string	"Build cuda_13.0.r13.0/compiler.36424714_0"
        /*0030*/ 	.string	"-arch sm_100 -m 64 "



//--------------------- .note.nv.cuinfo           --------------------------
	.section	.note.nv.cuinfo,"",@"SHT_NOTE"
	.sectionflags	@"SHF_NOTE_NV_CUINFO"
        /*0018*/ 	.short	0x0002
        /*001a*/ 	.short	0x0064
        /*001c*/ 	.short	0x0082
	.zero		2


//--------------------- .nv.info                  --------------------------
	.section	.nv.info,"",@"SHT_CUDA_INFO"
	.align	4


	//----- nvinfo : EIATTR_REGCOUNT
	.align		4
        /*0000*/ 	.byte	0x04, 0x2f
        /*0002*/ 	.short	(.L_1 - .L_0)
	.align		4
.L_0:
        /*0004*/ 	.word	index@(_Z18convolution_kernelPiS_S_ii)
        /*0008*/ 	.word	0x00000020


	//----- nvinfo : EIATTR_FRAME_SIZE
	.align		4
.L_1:
        /*000c*/ 	.byte	0x04, 0x11
        /*000e*/ 	.short	(.L_3 - .L_2)
	.align		4
.L_2:
        /*0010*/ 	.word	index@(_Z18convolution_kernelPiS_S_ii)
        /*0014*/ 	.word	0x00000000


	//----- nvinfo : EIATTR_MIN_STACK_SIZE
	.align		4
.L_3:
        /*0018*/ 	.byte	0x04, 0x12
        /*001a*/ 	.short	(.L_5 - .L_4)
	.align		4
.L_4:
        /*001c*/ 	.word	index@(_Z18convolution_kernelPiS_S_ii)
        /*0020*/ 	.word	0x00000000
.L_5:


//--------------------- .nv.compat                --------------------------
	.section	.nv.compat,"",@"SHT_CUDA_COMPAT_INFO"
	.align	4
        /*0000*/ 	.byte	0x02, 0x09, 0x00, 0x00, 0x02, 0x02, 0x01, 0x00, 0x02, 0x05, 0x05, 0x00, 0x03, 0x07, 0x01, 0x01
        /*0010*/ 	.byte	0x02, 0x03, 0x00, 0x00, 0x02, 0x06, 0x01, 0x00, 0x04, 0x0b, 0x08, 0x00, 0x09, 0x00, 0x00, 0x00
        /*0020*/ 	.byte	0x00, 0x00, 0x00, 0x00


//--------------------- .nv.info._Z18convolution_kernelPiS_S_ii --------------------------
	.section	.nv.info._Z18convolution_kernelPiS_S_ii,"",@"SHT_CUDA_INFO"
	.sectionflags	@""
	.align	4


	//----- nvinfo : EIATTR_CUDA_API_VERSION
	.align		4
        /*0000*/ 	.byte	0x04, 0x37
        /*0002*/ 	.short	(.L_7 - .L_6)
.L_6:
        /*0004*/ 	.word	0x00000082


	//----- nvinfo : EIATTR_KPARAM_INFO
	.align		4
.L_7:
        /*0008*/ 	.byte	0x04, 0x17
        /*000a*/ 	.short	(.L_9 - .L_8)
.L_8:
        /*000c*/ 	.word	0x00000000
        /*0010*/ 	.short	0x0004
        /*0012*/ 	.short	0x001c
        /*0014*/ 	.byte	0x00, 0xf0, 0x11, 0x00


	//----- nvinfo : EIATTR_KPARAM_INFO
	.align		4
.L_9:
        /*0018*/ 	.byte	0x04, 0x17
        /*001a*/ 	.short	(.L_11 - .L_10)
.L_10:
        /*001c*/ 	.word	0x00000000
        /*0020*/ 	.short	0x0003
        /*0022*/ 	.short	0x0018
        /*0024*/ 	.byte	0x00, 0xf0, 0x11, 0x00


	//----- nvinfo : EIATTR_KPARAM_INFO
	.align		4
.L_11:
        /*0028*/ 	.byte	0x04, 0x17
        /*002a*/ 	.short	(.L_13 - .L_12)
.L_12:
        /*002c*/ 	.word	0x00000000
        /*0030*/ 	.short	0x0002
        /*0032*/ 	.short	0x0010
        /*0034*/ 	.byte	0x00, 0xf5, 0x21, 0x00


	//----- nvinfo : EIATTR_KPARAM_INFO
	.align		4
.L_13:
        /*0038*/ 	.byte	0x04, 0x17
        /*003a*/ 	.short	(.L_15 - .L_14)
.L_14:
        /*003c*/ 	.word	0x00000000
        /*0040*/ 	.short	0x0001
        /*0042*/ 	.short	0x0008
        /*0044*/ 	.byte	0x00, 0xf5, 0x21, 0x00


	//----- nvinfo : EIATTR_KPARAM_INFO
	.align		4
.L_15:
        /*0048*/ 	.byte	0x04, 0x17
        /*004a*/ 	.short	(.L_17 - .L_16)
.L_16:
        /*004c*/ 	.word	0x00000000
        /*0050*/ 	.short	0x0000
        /*0052*/ 	.short	0x0000
        /*0054*/ 	.byte	0x00, 0xf5, 0x21, 0x00


	//----- nvinfo : EIATTR_SPARSE_MMA_MASK
	.align		4
.L_17:
        /*0058*/ 	.byte	0x03, 0x50
        /*005a*/ 	.short	0x0000


	//----- nvinfo : EIATTR_MAXREG_COUNT
	.align		4
        /*005c*/ 	.byte	0x03, 0x1b
        /*005e*/ 	.short	0x00ff


	//----- nvinfo : EIATTR_MERCURY_ISA_VERSION
	.align		4
        /*0060*/ 	.byte	0x03, 0x5f
        /*0062*/ 	.short	0x0101


	//----- nvinfo : EIATTR_VRC_CTA_INIT_COUNT
	.align		4
        /*0064*/ 	.byte	0x02, 0x4a
	.zero		1
	.zero		1


	//----- nvinfo : EIATTR_EXIT_INSTR_OFFSETS
	.align		4
        /*0068*/ 	.byte	0x04, 0x1c
        /*006a*/ 	.short	(.L_19 - .L_18)


	//   ....[0]....
.L_18:
        /*006c*/ 	.word	0x000000c0


	//   ....[1]....
        /*0070*/ 	.word	0x00000c60


	//----- nvinfo : EIATTR_CBANK_PARAM_SIZE
	.align		4
.L_19:
        /*0074*/ 	.byte	0x03, 0x19
        /*0076*/ 	.short	0x0020


	//----- nvinfo : EIATTR_PARAM_CBANK
	.align		4
        /*0078*/ 	.byte	0x04, 0x0a
        /*007a*/ 	.short	(.L_21 - .L_20)
	.align		4
.L_20:
        /*007c*/ 	.word	index@(.nv.constant0._Z18convolution_kernelPiS_S_ii)
        /*0080*/ 	.short	0x0380
        /*0082*/ 	.short	0x0020


	//----- nvinfo : EIATTR_SW_WAR
	.align		4
.L_21:
        /*0084*/ 	.byte	0x04, 0x36
        /*0086*/ 	.short	(.L_23 - .L_22)
.L_22:
        /*0088*/ 	.word	0x00000008
.L_23:


//--------------------- .nv.callgraph             --------------------------
	.section	.nv.callgraph,"",@"SHT_CUDA_CALLGRAPH"
	.align	4
	.sectionentsize	8
	.align		4
        /*0000*/ 	.word	0x00000000
	.align		4
        /*0004*/ 	.word	0xffffffff
	.align		4
        /*0008*/ 	.word	0x00000000
	.align		4
        /*000c*/ 	.word	0xfffffffe
	.align		4
        /*0010*/ 	.word	0x00000000
	.align		4
        /*0014*/ 	.word	0xfffffffd
	.align		4
        /*0018*/ 	.word	0x00000000
	.align		4
        /*001c*/ 	.word	0xfffffffc


//--------------------- .text._Z18convolution_kernelPiS_S_ii --------------------------
	.section	.text._Z18convolution_kernelPiS_S_ii,"ax",@progbits
	.align	128
        .global         _Z18convolution_kernelPiS_S_ii
        .type           _Z18convolution_kernelPiS_S_ii,@function
        .size           _Z18convolution_kernelPiS_S_ii,(.L_x_1 - _Z18convolution_kernelPiS_S_ii)
        .other          _Z18convolution_kernelPiS_S_ii,@"STO_CUDA_ENTRY STV_DEFAULT"
_Z18convolution_kernelPiS_S_ii:
.text._Z18convolution_kernelPiS_S_ii:
[----:B------:R-:W-:Y:S01]  /*0000*/  LDC R1, c[0x0][0x37c] ;  /* 0x0000df00ff017b82 */ /* 0x000fe20000000800 */
[----:B------:R-:W0:Y:S07]  /*0010*/  S2R R0, SR_TID.Y ;  /* 0x0000000000007919 */ /* 0x000e2e0000002200 */
[----:B------:R-:W1:Y:S01]  /*0020*/  LDC R2, c[0x0][0x360] ;  /* 0x0000d800ff027b82 */ /* 0x000e620000000800 */
[----:B------:R-:W2:Y:S01]  /*0030*/  LDCU.64 UR6, c[0x0][0x398] ;  /* 0x00007300ff0677ac */ /* 0x000ea20008000a00 */
[----:B------:R-:W1:Y:S06]  /*0040*/  S2R R5, SR_TID.X ;  /* 0x0000000000057919 */ /* 0x000e6c0000002100 */
[----:B------:R-:W0:Y:S08]  /*0050*/  S2UR UR5, SR_CTAID.Y ;  /* 0x00000000000579c3 */ /* 0x000e300000002600 */
[----:B------:R-:W0:Y:S08]  /*0060*/  LDC R3, c[0x0][0x364] ;  /* 0x0000d900ff037b82 */ /* 0x000e300000000800 */
[----:B------:R-:W1:Y:S01]  /*0070*/  S2UR UR4, SR_CTAID.X ;  /* 0x00000000000479c3 */ /* 0x000e620000002500 */
[----:B0-----:R-:W-:-:S05]  /*0080*/  IMAD R3, R3, UR5, R0 ;  /* 0x0000000503037c24 */ /* 0x001fca000f8e0200 */
[----:B--2---:R-:W-:Y:S01]  /*0090*/  ISETP.GE.AND P0, PT, R3, UR7, PT ;  /* 0x0000000703007c0c */ /* 0x004fe2000bf06270 */
[----:B-1----:R-:W-:-:S05]  /*00a0*/  IMAD R2, R2, UR4, R5 ;  /* 0x0000000402027c24 */ /* 0x002fca000f8e0205 */
[----:B------:R-:W-:-:S13]  /*00b0*/  ISETP.GE.OR P0, PT, R2, UR6, P0 ;  /* 0x0000000602007c0c */ /* 0x000fda0008706670 */
[----:B------:R-:W-:Y:S05]  /*00c0*/  @P0 EXIT ;  /* 0x000000000000094d */ /* 0x000fea0003800000 */
[----:B------:R-:W-:Y:S01]  /*00d0*/  VIADD R5, R3, 0xfffffffe ;  /* 0xfffffffe03057836 */ /* 0x000fe20000000000 */
[----:B------:R-:W0:Y:S01]  /*00e0*/  LDCU.64 UR8, c[0x0][0x380] ;  /* 0x00007000ff0877ac */ /* 0x000e220008000a00 */
[----:B------:R-:W-:Y:S01]  /*00f0*/  VIADD R0, R2, 0xfffffffe ;  /* 0xfffffffe02007836 */ /* 0x000fe20000000000 */
[----:B------:R-:W-:Y:S02]  /*0100*/  SHF.R.S32.HI R4, RZ, 0x1f, R2 ;  /* 0x0000001fff047819 */ /* 0x000fe40000011402 */
[C---:B------:R-:W-:Y:S01]  /*0110*/  ISETP.GE.AND P4, PT, R5.reuse, UR7, PT ;  /* 0x0000000705007c0c */ /* 0x040fe2000bf86270 */
[----:B------:R-:W-:Y:S01]  /*0120*/  IMAD R5, R5, UR6, RZ ;  /* 0x0000000605057c24 */ /* 0x000fe2000f8e02ff */
[----:B------:R-:W-:Y:S01]  /*0130*/  ISETP.GE.AND P3, PT, R0, UR6, PT ;  /* 0x0000000600007c0c */ /* 0x000fe2000bf66270 */
[----:B------:R-:W1:Y:S01]  /*0140*/  LDCU.64 UR4, c[0x0][0x358] ;  /* 0x00006b00ff0477ac */ /* 0x000e620008000a00 */
[----:B------:R-:W-:Y:S02]  /*0150*/  ISETP.GT.U32.AND P4, PT, R3, 0x1, !P4 ;  /* 0x000000010300780c */ /* 0x000fe40006784070 */
[----:B------:R-:W-:-:S02]  /*0160*/  ISETP.GT.AND P3, PT, R2, 0x1, !P3 ;  /* 0x000000010200780c */ /* 0x000fc40005f64270 */
[----:B------:R-:W-:Y:S02]  /*0170*/  IADD3 R0, P0, PT, R2, R5, RZ ;  /* 0x0000000502007210 */ /* 0x000fe40007f1e0ff */
[----:B------:R-:W-:Y:S02]  /*0180*/  PLOP3.LUT P5, PT, P4, P3, PT, 0x80, 0x8 ;  /* 0x000000000008781c */ /* 0x000fe400027a7070 */
[----:B------:R-:W-:Y:S02]  /*0190*/  LEA.HI.X.SX32 R7, R5, R4, 0x1, P0 ;  /* 0x0000000405077211 */ /* 0x000fe400000f0eff */
[----:B0-----:R-:W-:-:S04]  /*01a0*/  LEA R6, P0, R0, UR8, 0x2 ;  /* 0x0000000800067c11 */ /* 0x001fc8000f8010ff */
[----:B------:R-:W-:-:S05]  /*01b0*/  LEA.HI.X R7, R0, UR9, R7, 0x2, P0 ;  /* 0x0000000900077c11 */ /* 0x000fca00080f1407 */
[----:B------:R-:W0:Y:S01]  /*01c0*/  @P5 LDC.64 R8, c[0x0][0x388] ;  /* 0x0000e200ff085b82 */ /* 0x000e220000000a00 */
[----:B-1----:R-:W2:Y:S04]  /*01d0*/  @P5 LDG.E R10, desc[UR4][R6.64+-0x8] ;  /* 0xfffff804060a5981 */ /* 0x002ea8000c1e1900 */
[----:B0-----:R-:W2:Y:S01]  /*01e0*/  @P5 LDG.E R9, desc[UR4][R8.64] ;  /* 0x0000000408095981 */ /* 0x001ea2000c1e1900 */
[C---:B------:R-:W-:Y:S01]  /*01f0*/  ISETP.GT.AND P1, PT, R2.reuse, UR6, PT ;  /* 0x0000000602007c0c */ /* 0x040fe2000bf24270 */
[C---:B------:R-:W-:Y:S01]  /*0200*/  VIADD R0, R2.reuse, 0x1 ;  /* 0x0000000102007836 */ /* 0x040fe20000000000 */
[C---:B------:R-:W-:Y:S02]  /*0210*/  ISETP.LT.OR P0, PT, R2.reuse, RZ, !P4 ;  /* 0x000000ff0200720c */ /* 0x040fe40006701670 */
[----:B------:R-:W-:-:S04]  /*0220*/  ISETP.GT.AND P1, PT, R2, RZ, !P1 ;  /* 0x000000ff0200720c */ /* 0x000fc80004f24270 */
[----:B------:R-:W-:Y:S02]  /*0230*/  PLOP3.LUT P6, PT, P4, P1, PT, 0x80, 0x8 ;  /* 0x000000000008781c */ /* 0x000fe400027c3070 */
[----:B------:R-:W-:Y:S01]  /*0240*/  ISETP.GE.AND P2, PT, R0, UR6, PT ;  /* 0x0000000600007c0c */ /* 0x000fe2000bf46270 */
[----:B------:R-:W-:-:S03]  /*0250*/  IMAD.MOV.U32 R0, RZ, RZ, RZ ;  /* 0x000000ffff007224 */ /* 0x000fc600078e00ff */
[C---:B------:R-:W-:Y:S01]  /*0260*/  ISETP.GT.AND P2, PT, R2.reuse, -0x2, !P2 ;  /* 0xfffffffe0200780c */ /* 0x040fe20005744270 */
[----:B------:R-:W0:Y:S08]  /*0270*/  @!P0 LDC.64 R14, c[0x0][0x380] ;  /* 0x0000e000ff0e8b82 */ /* 0x000e300000000a00 */
[----:B------:R-:W1:Y:S01]  /*0280*/  @P6 LDC.64 R12, c[0x0][0x388] ;  /* 0x0000e200ff0c6b82 */ /* 0x000e620000000a00 */
[----:B------:R-:W-:-:S04]  /*0290*/  @!P0 IMAD.IADD R17, R2, 0x1, R5 ;  /* 0x0000000102118824 */ /* 0x000fc800078e0205 */
[----:B0-----:R-:W-:Y:S02]  /*02a0*/  @!P0 IMAD.WIDE R14, R17, 0x4, R14 ;  /* 0x00000004110e8825 */ /* 0x001fe400078e020e */
[----:B------:R-:W3:Y:S04]  /*02b0*/  @P6 LDG.E R17, desc[UR4][R6.64+-0x4] ;  /* 0xfffffc0406116981 */ /* 0x000ee8000c1e1900 */
[----:B------:R-:W4:Y:S04]  /*02c0*/  @!P0 LDG.E R15, desc[UR4][R14.64] ;  /* 0x000000040e0f8981 */ /* 0x000f28000c1e1900 */
[----:B-1----:R-:W3:Y:S01]  /*02d0*/  @P6 LDG.E R12, desc[UR4][R12.64+0x4] ;  /* 0x000004040c0c6981 */ /* 0x002ee2000c1e1900 */
[----:B--2---:R-:W-:Y:S01]  /*02e0*/  @P5 IMAD R0, R10, R9, RZ ;  /* 0x000000090a005224 */ /* 0x004fe200078e02ff */
[----:B------:R-:W-:Y:S01]  /*02f0*/  PLOP3.LUT P5, PT, P4, P2, PT, 0x80, 0x8 ;  /* 0x000000000008781c */ /* 0x000fe200027a5070 */
[----:B------:R-:W0:-:S12]  /*0300*/  @!P0 LDC.64 R10, c[0x0][0x388] ;  /* 0x0000e200ff0a8b82 */ /* 0x000e180000000a00 */
[----:B------:R-:W1:Y:S01]  /*0310*/  @P5 LDC.64 R8, c[0x0][0x388] ;  /* 0x0000e200ff085b82 */ /* 0x000e620000000a00 */
[----:B------:R-:W2:Y:S04]  /*0320*/  @P5 LDG.E R19, desc[UR4][R6.64+0x4] ;  /* 0x0000040406135981 */ /* 0x000ea8000c1e1900 */
[----:B0-----:R-:W4:Y:S04]  /*0330*/  @!P0 LDG.E R10, desc[UR4][R10.64+0x8] ;  /* 0x000008040a0a8981 */ /* 0x001f28000c1e1900 */
[----:B-1----:R0:W2:Y:S01]  /*0340*/  @P5 LDG.E R8, desc[UR4][R8.64+0xc] ;  /* 0x00000c0408085981 */ /* 0x0020a2000c1e1900 */
[----:B------:R-:W-:-:S02]  /*0350*/  VIADD R16, R2, 0x2 ;  /* 0x0000000202107836 */ /* 0x000fc40000000000 */
[----:B------:R-:W-:Y:S02]  /*0360*/  VIADD R5, R5, UR6 ;  /* 0x0000000605057c36 */ /* 0x000fe40008000000 */
[----:B---3--:R-:W-:Y:S01]  /*0370*/  @P6 IMAD R0, R17, R12, R0 ;  /* 0x0000000c11006224 */ /* 0x008fe200078e0200 */
[----:B------:R-:W-:Y:S01]  /*0380*/  ISETP.GE.AND P6, PT, R16, UR6, PT ;  /* 0x0000000610007c0c */ /* 0x000fe2000bfc6270 */
[----:B------:R-:W-:Y:S02]  /*0390*/  VIADD R12, R3, 0xffffffff ;  /* 0xffffffff030c7836 */ /* 0x000fe40000000000 */
[----:B----4-:R-:W-:Y:S01]  /*03a0*/  @!P0 IMAD R0, R15, R10, R0 ;  /* 0x0000000a0f008224 */ /* 0x010fe200078e0200 */
[----:B------:R-:W-:-:S04]  /*03b0*/  ISETP.GT.AND P0, PT, R2, -0x3, !P6 ;  /* 0xfffffffd0200780c */ /* 0x000fc80007704270 */
[----:B------:R-:W-:Y:S02]  /*03c0*/  PLOP3.LUT P4, PT, P4, P0, PT, 0x80, 0x8 ;  /* 0x000000000008781c */ /* 0x000fe40002781070 */
[----:B0-----:R-:W-:Y:S01]  /*03d0*/  IADD3 R9, P6, PT, R2, R5, RZ ;  /* 0x0000000502097210 */ /* 0x001fe20007fde0ff */
[----:B--2---:R-:W-:Y:S01]  /*03e0*/  @P5 IMAD R0, R19, R8, R0 ;  /* 0x0000000813005224 */ /* 0x004fe200078e0200 */
[----:B------:R-:W-:Y:S02]  /*03f0*/  ISETP.GE.U32.OR P5, PT, R12, UR7, !P3 ;  /* 0x000000070c007c0c */ /* 0x000fe4000dfa6470 */
[----:B------:R-:W-:Y:S02]  /*0400*/  LEA.HI.X.SX32 R10, R5, R4, 0x1, P6 ;  /* 0x00000004050a7211 */ /* 0x000fe400030f0eff */
[----:B------:R-:W-:-:S05]  /*0410*/  LEA R8, P6, R9, UR8, 0x2 ;  /* 0x0000000809087c11 */ /* 0x000fca000f8c10ff */
[----:B------:R-:W0:Y:S01]  /*0420*/  @P4 LDC.64 R14, c[0x0][0x388] ;  /* 0x0000e200ff0e4b82 */ /* 0x000e220000000a00 */
[----:B------:R-:W2:Y:S01]  /*0430*/  @P4 LDG.E R7, desc[UR4][R6.64+0x8] ;  /* 0x0000080406074981 */ /* 0x000ea2000c1e1900 */
[----:B------:R-:W-:Y:S02]  /*0440*/  LEA.HI.X R9, R9, UR9, R10, 0x2, P6 ;  /* 0x0000000909097c11 */ /* 0x000fe4000b0f140a */
[----:B------:R-:W-:-:S04]  /*0450*/  ISETP.GE.U32.OR P6, PT, R12, UR7, !P1 ;  /* 0x000000070c007c0c */ /* 0x000fc8000cfc6470 */
[----:B------:R-:W1:Y:S01]  /*0460*/  @!P5 LDC.64 R16, c[0x0][0x388] ;  /* 0x0000e200ff10db82 */ /* 0x000e620000000a00 */
[----:B------:R-:W3:Y:S08]  /*0470*/  @!P5 LDG.E R13, desc[UR4][R8.64+-0x8] ;  /* 0xfffff804080dd981 */ /* 0x000ef0000c1e1900 */
[----:B------:R-:W4:Y:S01]  /*0480*/  @!P6 LDC.64 R10, c[0x0][0x388] ;  /* 0x0000e200ff0aeb82 */ /* 0x000f220000000a00 */
[----:B------:R-:W5:Y:S04]  /*0490*/  @!P6 LDG.E R19, desc[UR4][R8.64+-0x4] ;  /* 0xfffffc040813e981 */ /* 0x000f68000c1e1900 */
[----:B0-----:R-:W2:Y:S04]  /*04a0*/  @P4 LDG.E R14, desc[UR4][R14.64+0x10] ;  /* 0x000010040e0e4981 */ /* 0x001ea8000c1e1900 */
[----:B-1----:R-:W3:Y:S04]  /*04b0*/  @!P5 LDG.E R16, desc[UR4][R16.64+0x14] ;  /* 0x000014041010d981 */ /* 0x002ee8000c1e1900 */
[----:B----4-:R-:W5:Y:S01]  /*04c0*/  @!P6 LDG.E R10, desc[UR4][R10.64+0x18] ;  /* 0x000018040a0ae981 */ /* 0x010f62000c1e1900 */
[----:B--2---:R-:W-:Y:S01]  /*04d0*/  @P4 IMAD R0, R7, R14, R0 ;  /* 0x0000000e07004224 */ /* 0x004fe200078e0200 */
[----:B------:R-:W-:-:S03]  /*04e0*/  ISETP.GE.AND P4, PT, R2, RZ, PT ;  /* 0x000000ff0200720c */ /* 0x000fc60003f86270 */
[----:B---3--:R-:W-:Y:S01]  /*04f0*/  @!P5 IMAD R0, R13, R16, R0 ;  /* 0x000000100d00d224 */ /* 0x008fe200078e0200 */
[----:B------:R-:W-:Y:S01]  /*0500*/  ISETP.GE.U32.OR P5, PT, R12, UR7, !P4 ;  /* 0x000000070c007c0c */ /* 0x000fe2000e7a6470 */
[----:B------:R-:W-:Y:S02]  /*0510*/  VIADD R23, R5, UR6 ;  /* 0x0000000605177c36 */ /* 0x000fe40008000000 */
[----:B------:R-:W-:-:S06]  /*0520*/  VIADD R25, R3, 0x1 ;  /* 0x0000000103197836 */ /* 0x000fcc0000000000 */
[----:B------:R-:W0:Y:S01]  /*0530*/  @P4 LDC.64 R20, c[0x0][0x380] ;  /* 0x0000e000ff144b82 */ /* 0x000e220000000a00 */
[----:B-----5:R-:W-:Y:S01]  /*0540*/  @!P6 IMAD R0, R19, R10, R0 ;  /* 0x0000000a1300e224 */ /* 0x020fe200078e0200 */
[----:B------:R-:W-:-:S06]  /*0550*/  ISETP.GE.U32.OR P6, PT, R12, UR7, !P2 ;  /* 0x000000070c007c0c */ /* 0x000fcc000d7c6470 */
[----:B------:R-:W1:Y:S08]  /*0560*/  @!P5 LDC.64 R6, c[0x0][0x380] ;  /* 0x0000e000ff06db82 */ /* 0x000e700000000a00 */
[----:B------:R-:W2:Y:S08]  /*0570*/  @!P5 LDC.64 R16, c[0x0][0x388] ;  /* 0x0000e200ff10db82 */ /* 0x000eb00000000a00 */
[----:B------:R-:W3:Y:S01]  /*0580*/  @!P6 LDC.64 R18, c[0x0][0x388] ;  /* 0x0000e200ff12eb82 */ /* 0x000ee20000000a00 */
[----:B------:R-:W-:-:S04]  /*0590*/  @!P5 IMAD.IADD R11, R2, 0x1, R5 ;  /* 0x00000001020bd824 */ /* 0x000fc800078e0205 */
[----:B-1----:R-:W-:Y:S02]  /*05a0*/  @!P5 IMAD.WIDE R6, R11, 0x4, R6 ;  /* 0x000000040b06d825 */ /* 0x002fe400078e0206 */
[----:B------:R-:W4:Y:S04]  /*05b0*/  @!P6 LDG.E R11, desc[UR4][R8.64+0x4] ;  /* 0x00000404080be981 */ /* 0x000f28000c1e1900 */
[----:B------:R-:W5:Y:S04]  /*05c0*/  @!P5 LDG.E R7, desc[UR4][R6.64] ;  /* 0x000000040607d981 */ /* 0x000f68000c1e1900 */
[----:B--2---:R-:W5:Y:S04]  /*05d0*/  @!P5 LDG.E R16, desc[UR4][R16.64+0x1c] ;  /* 0x00001c041010d981 */ /* 0x004f68000c1e1900 */
[----:B---3--:R-:W4:Y:S01]  /*05e0*/  @!P6 LDG.E R18, desc[UR4][R18.64+0x20] ;  /* 0x000020041212e981 */ /* 0x008f22000c1e1900 */
[----:B------:R-:W-:-:S02]  /*05f0*/  VIADD R5, R23, UR6 ;  /* 0x0000000617057c36 */ /* 0x000fc40008000000 */
[----:B------:R-:W-:Y:S01]  /*0600*/  IMAD.IADD R24, R2, 0x1, R23 ;  /* 0x0000000102187824 */ /* 0x000fe200078e0217 */
[----:B------:R-:W1:Y:S03]  /*0610*/  @P0 LDC.64 R26, c[0x0][0x388] ;  /* 0x0000e200ff1a0b82 */ /* 0x000e660000000a00 */
[----:B0-----:R-:W-:-:S06]  /*0620*/  @P4 IMAD.WIDE R20, R24, 0x4, R20 ;  /* 0x0000000418144825 */ /* 0x001fcc00078e0214 */
[----:B------:R-:W2:Y:S04]  /*0630*/  @P4 LDG.E R21, desc[UR4][R20.64] ;  /* 0x0000000414154981 */ /* 0x000ea8000c1e1900 */
[----:B-1----:R-:W3:Y:S01]  /*0640*/  @P0 LDG.E R27, desc[UR4][R26.64+0x38] ;  /* 0x000038041a1b0981 */ /* 0x002ee2000c1e1900 */
[----:B-----5:R-:W-:Y:S01]  /*0650*/  @!P5 IMAD R0, R7, R16, R0 ;  /* 0x000000100700d224 */ /* 0x020fe200078e0200 */
[----:B------:R-:W-:-:S03]  /*0660*/  ISETP.GE.U32.OR P5, PT, R12, UR7, !P0 ;  /* 0x000000070c007c0c */ /* 0x000fc6000c7a6470 */
[----:B----4-:R-:W-:Y:S01]  /*0670*/  @!P6 IMAD R0, R11, R18, R0 ;  /* 0x000000120b00e224 */ /* 0x010fe200078e0200 */
[----:B------:R-:W-:-:S04]  /*0680*/  IADD3 R10, P6, PT, R2, R23, RZ ;  /* 0x00000017020a7210 */ /* 0x000fc80007fde0ff */
[----:B------:R-:W-:Y:S02]  /*0690*/  LEA.HI.X.SX32 R11, R23, R4, 0x1, P6 ;  /* 0x00000004170b7211 */ /* 0x000fe400030f0eff */
[C---:B------:R-:W-:Y:S01]  /*06a0*/  LEA R14, P6, R10.reuse, UR8, 0x2 ;  /* 0x000000080a0e7c11 */ /* 0x040fe2000f8c10ff */
[----:B------:R-:W0:Y:S02]  /*06b0*/  @P3 LDC.64 R12, c[0x0][0x388] ;  /* 0x0000e200ff0c3b82 */ /* 0x000e240000000a00 */
[----:B------:R-:W4:Y:S01]  /*06c0*/  @!P5 LDG.E R9, desc[UR4][R8.64+0x8] ;  /* 0x000008040809d981 */ /* 0x000f22000c1e1900 */
[----:B------:R-:W-:Y:S02]  /*06d0*/  LEA.HI.X R15, R10, UR9, R11, 0x2, P6 ;  /* 0x000000090a0f7c11 */ /* 0x000fe4000b0f140b */
[----:B------:R-:W-:-:S03]  /*06e0*/  IADD3 R7, P6, PT, R2, R5, RZ ;  /* 0x0000000502077210 */ /* 0x000fc60007fde0ff */
[----:B------:R-:W1:Y:S01]  /*06f0*/  @!P5 LDC.64 R10, c[0x0][0x388] ;  /* 0x0000e200ff0adb82 */ /* 0x000e620000000a00 */
[----:B------:R-:W-:Y:S01]  /*0700*/  LEA.HI.X.SX32 R16, R5, R4, 0x1, P6 ;  /* 0x0000000405107211 */ /* 0x000fe200030f0eff */
[----:B------:R-:W3:Y:S01]  /*0710*/  @P0 LDG.E R20, desc[UR4][R14.64+0x8] ;  /* 0x000008040e140981 */ /* 0x000ee2000c1e1900 */
[----:B------:R-:W-:-:S03]  /*0720*/  LEA R6, P6, R7, UR8, 0x2 ;  /* 0x0000000807067c11 */ /* 0x000fc6000f8c10ff */
[----:B------:R-:W5:Y:S01]  /*0730*/  @P2 LDG.E R8, desc[UR4][R14.64+0x4] ;  /* 0x000004040e082981 */ /* 0x000f62000c1e1900 */
[----:B------:R-:W-:Y:S02]  /*0740*/  LEA.HI.X R7, R7, UR9, R16, 0x2, P6 ;  /* 0x0000000907077c11 */ /* 0x000fe4000b0f1410 */
[----:B------:R-:W2:Y:S01]  /*0750*/  @P1 LDC.64 R16, c[0x0][0x388] ;  /* 0x0000e200ff101b82 */ /* 0x000ea20000000a00 */
[----:B------:R-:W-:Y:S01]  /*0760*/  ISETP.GE.U32.OR P6, PT, R25, UR7, !P3 ;  /* 0x0000000719007c0c */ /* 0x000fe2000dfc6470 */
[----:B0-----:R-:W3:Y:S06]  /*0770*/  @P3 LDG.E R12, desc[UR4][R12.64+0x28] ;  /* 0x000028040c0c3981 */ /* 0x001eec000c1e1900 */
[----:B------:R-:W0:Y:S01]  /*0780*/  @P4 LDC.64 R18, c[0x0][0x388] ;  /* 0x0000e200ff124b82 */ /* 0x000e220000000a00 */
[----:B-1----:R-:W4:Y:S07]  /*0790*/  @!P5 LDG.E R10, desc[UR4][R10.64+0x24] ;  /* 0x000024040a0ad981 */ /* 0x002f2e000c1e1900 */
[----:B------:R-:W1:Y:S01]  /*07a0*/  @P2 LDC.64 R22, c[0x0][0x388] ;  /* 0x0000e200ff162b82 */ /* 0x000e620000000a00 */
[----:B------:R-:W5:Y:S07]  /*07b0*/  @P1 LDG.E R13, desc[UR4][R14.64+-0x4] ;  /* 0xfffffc040e0d1981 */ /* 0x000f6e000c1e1900 */
[----:B------:R-:W1:Y:S01]  /*07c0*/  @!P6 LDC.64 R28, c[0x0][0x388] ;  /* 0x0000e200ff1ceb82 */ /* 0x000e620000000a00 */
[----:B------:R-:W3:Y:S04]  /*07d0*/  @P3 LDG.E R11, desc[UR4][R14.64+-0x8] ;  /* 0xfffff8040e0b3981 */ /* 0x000ee8000c1e1900 */
[----:B--2---:R-:W5:Y:S04]  /*07e0*/  @P1 LDG.E R16, desc[UR4][R16.64+0x2c] ;  /* 0x00002c0410101981 */ /* 0x004f68000c1e1900 */
[----:B0-----:R-:W2:Y:S04]  /*07f0*/  @P4 LDG.E R18, desc[UR4][R18.64+0x30] ;  /* 0x0000300412124981 */ /* 0x001ea8000c1e1900 */
[----:B------:R-:W2:Y:S04]  /*0800*/  @!P6 LDG.E R17, desc[UR4][R6.64+-0x8] ;  /* 0xfffff8040611e981 */ /* 0x000ea8000c1e1900 */
[----:B-1----:R-:W2:Y:S04]  /*0810*/  @P2 LDG.E R23, desc[UR4][R22.64+0x34] ;  /* 0x0000340416172981 */ /* 0x002ea8000c1e1900 */
[----:B------:R-:W2:Y:S01]  /*0820*/  @!P6 LDG.E R28, desc[UR4][R28.64+0x3c] ;  /* 0x00003c041c1ce981 */ /* 0x000ea2000c1e1900 */
[----:B----4-:R-:W-:-:S04]  /*0830*/  @!P5 IMAD R0, R9, R10, R0 ;  /* 0x0000000a0900d224 */ /* 0x010fc800078e0200 */
[----:B---3--:R-:W-:-:S04]  /*0840*/  @P3 IMAD R0, R11, R12, R0 ;  /* 0x0000000c0b003224 */ /* 0x008fc800078e0200 */
[----:B-----5:R-:W-:-:S04]  /*0850*/  @P1 IMAD R0, R13, R16, R0 ;  /* 0x000000100d001224 */ /* 0x020fc800078e0200 */
[----:B--2---:R-:W-:Y:S01]  /*0860*/  @P4 IMAD R0, R21, R18, R0 ;  /* 0x0000001215004224 */ /* 0x004fe200078e0200 */
[----:B------:R-:W-:-:S03]  /*0870*/  ISETP.GE.U32.OR P5, PT, R25, UR7, !P4 ;  /* 0x0000000719007c0c */ /* 0x000fc6000e7a6470 */
[----:B------:R-:W-:-:S04]  /*0880*/  @P2 IMAD R0, R8, R23, R0 ;  /* 0x0000001708002224 */ /* 0x000fc800078e0200 */
[----:B------:R-:W-:-:S06]  /*0890*/  @P0 IMAD R0, R20, R27, R0 ;  /* 0x0000001b14000224 */ /* 0x000fcc00078e0200 */
[----:B------:R-:W0:Y:S01]  /*08a0*/  @!P5 LDC.64 R10, c[0x0][0x380] ;  /* 0x0000e000ff0adb82 */ /* 0x000e220000000a00 */
[----:B------:R-:W-:Y:S01]  /*08b0*/  @!P6 IMAD R0, R17, R28, R0 ;  /* 0x0000001c1100e224 */ /* 0x000fe200078e0200 */
[----:B------:R-:W-:-:S06]  /*08c0*/  ISETP.GE.U32.OR P6, PT, R25, UR7, !P1 ;  /* 0x0000000719007c0c */ /* 0x000fcc000cfc6470 */
[----:B------:R-:W1:Y:S08]  /*08d0*/  @!P5 LDC.64 R8, c[0x0][0x388] ;  /* 0x0000e200ff08db82 */ /* 0x000e700000000a00 */
[----:B------:R-:W2:Y:S01]  /*08e0*/  @!P6 LDC.64 R12, c[0x0][0x388] ;  /* 0x0000e200ff0ceb82 */ /* 0x000ea20000000a00 */
[----:B------:R-:W-:-:S04]  /*08f0*/  @!P5 IMAD.IADD R15, R2, 0x1, R5 ;  /* 0x00000001020fd824 */ /* 0x000fc800078e0205 */
[----:B0-----:R-:W-:Y:S02]  /*0900*/  @!P5 IMAD.WIDE R10, R15, 0x4, R10 ;  /* 0x000000040f0ad825 */ /* 0x001fe400078e020a */
[----:B------:R-:W3:Y:S04]  /*0910*/  @!P6 LDG.E R15, desc[UR4][R6.64+-0x4] ;  /* 0xfffffc04060fe981 */ /* 0x000ee8000c1e1900 */
[----:B------:R-:W4:Y:S04]  /*0920*/  @!P5 LDG.E R11, desc[UR4][R10.64] ;  /* 0x000000040a0bd981 */ /* 0x000f28000c1e1900 */
[----:B-1----:R-:W4:Y:S04]  /*0930*/  @!P5 LDG.E R8, desc[UR4][R8.64+0x44] ;  /* 0x000044040808d981 */ /* 0x002f28000c1e1900 */
[----:B--2---:R-:W3:Y:S01]  /*0940*/  @!P6 LDG.E R12, desc[UR4][R12.64+0x40] ;  /* 0x000040040c0ce981 */ /* 0x004ee2000c1e1900 */
[----:B------:R-:W-:-:S02]  /*0950*/  VIADD R27, R5, UR6 ;  /* 0x00000006051b7c36 */ /* 0x000fc40008000000 */
[----:B------:R-:W-:-:S05]  /*0960*/  VIADD R3, R3, 0x2 ;  /* 0x0000000203037836 */ /* 0x000fca0000000000 */
[C---:B------:R-:W-:Y:S02]  /*0970*/  ISETP.GE.U32.OR P3, PT, R3.reuse, UR7, !P3 ;  /* 0x0000000703007c0c */ /* 0x040fe4000df66470 */
[C---:B------:R-:W-:Y:S02]  /*0980*/  ISETP.GE.U32.OR P4, PT, R3.reuse, UR7, !P4 ;  /* 0x0000000703007c0c */ /* 0x040fe4000e786470 */
[----:B------:R-:W-:-:S09]  /*0990*/  ISETP.GE.U32.OR P1, PT, R3, UR7, !P1 ;  /* 0x0000000703007c0c */ /* 0x000fd2000cf26470 */
[----:B------:R-:W0:Y:S08]  /*09a0*/  @!P3 LDC.64 R18, c[0x0][0x388] ;  /* 0x0000e200ff12bb82 */ /* 0x000e300000000a00 */
[----:B------:R-:W1:Y:S01]  /*09b0*/  @!P4 LDC.64 R16, c[0x0][0x380] ;  /* 0x0000e000ff10cb82 */ /* 0x000e620000000a00 */
[----:B0-----:R-:W2:Y:S01]  /*09c0*/  @!P3 LDG.E R18, desc[UR4][R18.64+0x50] ;  /* 0x000050041212b981 */ /* 0x001ea2000c1e1900 */
[----:B---3--:R-:W-:Y:S01]  /*09d0*/  @!P6 IMAD R0, R15, R12, R0 ;  /* 0x0000000c0f00e224 */ /* 0x008fe200078e0200 */
[----:B------:R-:W-:-:S03]  /*09e0*/  IADD3 R5, P6, PT, R2, R27, RZ ;  /* 0x0000001b02057210 */ /* 0x000fc60007fde0ff */
[----:B----4-:R-:W-:Y:S01]  /*09f0*/  @!P5 IMAD R0, R11, R8, R0 ;  /* 0x000000080b00d224 */ /* 0x010fe200078e0200 */
[----:B------:R-:W-:Y:S02]  /*0a00*/  LEA.HI.X.SX32 R14, R27, R4, 0x1, P6 ;  /* 0x000000041b0e7211 */ /* 0x000fe400030f0eff */
[----:B------:R-:W-:Y:S02]  /*0a10*/  LEA R4, P6, R5, UR8, 0x2 ;  /* 0x0000000805047c11 */ /* 0x000fe4000f8c10ff */
[----:B------:R-:W-:Y:S02]  /*0a20*/  ISETP.GE.U32.OR P5, PT, R25, UR7, !P2 ;  /* 0x0000000719007c0c */ /* 0x000fe4000d7a6470 */
[----:B------:R-:W-:Y:S02]  /*0a30*/  LEA.HI.X R5, R5, UR9, R14, 0x2, P6 ;  /* 0x0000000905057c11 */ /* 0x000fe4000b0f140e */
[----:B------:R-:W-:Y:S02]  /*0a40*/  ISETP.GE.U32.OR P6, PT, R25, UR7, !P0 ;  /* 0x0000000719007c0c */ /* 0x000fe4000c7c6470 */
[----:B------:R-:W-:-:S07]  /*0a50*/  ISETP.GE.U32.OR P2, PT, R3, UR7, !P2 ;  /* 0x0000000703007c0c */ /* 0x000fce000d746470 */
[----:B------:R-:W0:Y:S01]  /*0a60*/  @!P5 LDC.64 R28, c[0x0][0x388] ;  /* 0x0000e200ff1cdb82 */ /* 0x000e220000000a00 */
[----:B------:R-:W-:-:S07]  /*0a70*/  ISETP.GE.U32.OR P0, PT, R3, UR7, !P0 ;  /* 0x0000000703007c0c */ /* 0x000fce000c706470 */
[----:B------:R-:W3:Y:S01]  /*0a80*/  @!P4 LDC.64 R10, c[0x0][0x388] ;  /* 0x0000e200ff0acb82 */ /* 0x000ee20000000a00 */
[----:B------:R-:W4:Y:S01]  /*0a90*/  @!P5 LDG.E R3, desc[UR4][R6.64+0x4] ;  /* 0x000004040603d981 */ /* 0x000f22000c1e1900 */
[----:B------:R-:W-:-:S03]  /*0aa0*/  @!P4 IMAD.IADD R27, R2, 0x1, R27 ;  /* 0x00000001021bc824 */ /* 0x000fc600078e021b */
[----:B------:R5:W2:Y:S03]  /*0ab0*/  @!P6 LDG.E R23, desc[UR4][R6.64+0x8] ;  /* 0x000008040617e981 */ /* 0x000aa6000c1e1900 */
[----:B------:R-:W1:Y:S01]  /*0ac0*/  @!P6 LDC.64 R20, c[0x0][0x388] ;  /* 0x0000e200ff14eb82 */ /* 0x000e620000000a00 */
[----:B------:R-:W2:Y:S07]  /*0ad0*/  @!P3 LDG.E R25, desc[UR4][R4.64+-0x8] ;  /* 0xfffff8040419b981 */ /* 0x000eae000c1e1900 */
[----:B------:R-:W3:Y:S01]  /*0ae0*/  @!P1 LDC.64 R14, c[0x0][0x388] ;  /* 0x0000e200ff0e9b82 */ /* 0x000ee20000000a00 */
[----:B0-----:R-:W4:Y:S07]  /*0af0*/  @!P5 LDG.E R22, desc[UR4][R28.64+0x48] ;  /* 0x000048041c16d981 */ /* 0x001f2e000c1e1900 */
[----:B------:R-:W0:Y:S08]  /*0b00*/  @!P2 LDC.64 R12, c[0x0][0x388] ;  /* 0x0000e200ff0cab82 */ /* 0x000e300000000a00 */
[----:B------:R-:W0:Y:S01]  /*0b10*/  @!P0 LDC.64 R8, c[0x0][0x388] ;  /* 0x0000e200ff088b82 */ /* 0x000e220000000a00 */
[----:B-1----:R-:W2:Y:S01]  /*0b20*/  @!P6 LDG.E R20, desc[UR4][R20.64+0x4c] ;  /* 0x00004c041414e981 */ /* 0x002ea2000c1e1900 */
[----:B------:R-:W-:-:S03]  /*0b30*/  @!P4 IMAD.WIDE R16, R27, 0x4, R16 ;  /* 0x000000041b10c825 */ /* 0x000fc600078e0210 */
[----:B------:R-:W2:Y:S03]  /*0b40*/  @!P1 LDG.E R27, desc[UR4][R4.64+-0x4] ;  /* 0xfffffc04041b9981 */ /* 0x000ea6000c1e1900 */
[----:B-----5:R-:W1:Y:S01]  /*0b50*/  LDC.64 R6, c[0x0][0x390] ;  /* 0x0000e400ff067b82 */ /* 0x020e620000000a00 */
[----:B---3--:R-:W3:Y:S04]  /*0b60*/  @!P1 LDG.E R14, desc[UR4][R14.64+0x54] ;  /* 0x000054040e0e9981 */ /* 0x008ee8000c1e1900 */
[----:B------:R-:W5:Y:S04]  /*0b70*/  @!P4 LDG.E R17, desc[UR4][R16.64] ;  /* 0x000000041011c981 */ /* 0x000f68000c1e1900 */
[----:B------:R-:W5:Y:S04]  /*0b80*/  @!P4 LDG.E R10, desc[UR4][R10.64+0x58] ;  /* 0x000058040a0ac981 */ /* 0x000f68000c1e1900 */
[----:B0-----:R-:W5:Y:S04]  /*0b90*/  @!P2 LDG.E R12, desc[UR4][R12.64+0x5c] ;  /* 0x00005c040c0ca981 */ /* 0x001f68000c1e1900 */
[----:B------:R-:W5:Y:S04]  /*0ba0*/  @!P2 LDG.E R29, desc[UR4][R4.64+0x4] ;  /* 0x00000404041da981 */ /* 0x000f68000c1e1900 */
[----:B------:R-:W5:Y:S04]  /*0bb0*/  @!P0 LDG.E R21, desc[UR4][R4.64+0x8] ;  /* 0x0000080404158981 */ /* 0x000f68000c1e1900 */
[----:B------:R-:W5:Y:S01]  /*0bc0*/  @!P0 LDG.E R8, desc[UR4][R8.64+0x60] ;  /* 0x0000600408088981 */ /* 0x000f62000c1e1900 */
[----:B-1----:R-:W-:-:S04]  /*0bd0*/  IMAD.WIDE R6, R24, 0x4, R6 ;  /* 0x0000000418067825 */ /* 0x002fc800078e0206 */
[----:B----4-:R-:W-:-:S04]  /*0be0*/  @!P5 IMAD R0, R3, R22, R0 ;  /* 0x000000160300d224 */ /* 0x010fc800078e0200 */
[----:B--2---:R-:W-:-:S04]  /*0bf0*/  @!P6 IMAD R0, R23, R20, R0 ;  /* 0x000000141700e224 */ /* 0x004fc800078e0200 */
[----:B------:R-:W-:-:S04]  /*0c00*/  @!P3 IMAD R0, R25, R18, R0 ;  /* 0x000000121900b224 */ /* 0x000fc800078e0200 */
[----:B---3--:R-:W-:-:S04]  /*0c10*/  @!P1 IMAD R0, R27, R14, R0 ;  /* 0x0000000e1b009224 */ /* 0x008fc800078e0200 */
[----:B-----5:R-:W-:-:S04]  /*0c20*/  @!P4 IMAD R0, R17, R10, R0 ;  /* 0x0000000a1100c224 */ /* 0x020fc800078e0200 */
[----:B------:R-:W-:-:S04]  /*0c30*/  @!P2 IMAD R0, R29, R12, R0 ;  /* 0x0000000c1d00a224 */ /* 0x000fc800078e0200 */
[----:B------:R-:W-:-:S05]  /*0c40*/  @!P0 IMAD R0, R21, R8, R0 ;  /* 0x0000000815008224 */ /* 0x000fca00078e0200 */
[----:B------:R-:W-:Y:S01]  /*0c50*/  STG.E desc[UR4][R6.64], R0 ;  /* 0x0000000006007986 */ /* 0x000fe2000c101904 */
[----:B------:R-:W-:Y:S05]  /*0c60*/  EXIT ;  /* 0x000000000000794d */ /* 0x000fea0003800000 */
.L_x_0:
[----:B------:R-:W-:-:S00]  /*0c70*/  BRA `(.L_x_0) ;  /* 0xfffffffc00fc7947 */ /* 0x000fc0000383ffff */
[----:B------:R-:W-:-:S00]  /*0c80*/  NOP ;  /* 0x0000000000007918 */ /* 0x000fc00000000000 */
[----:B------:R-:W-:-:S00]  /*0c90*/  NOP ;  /* 0x0000000000007918 */ /* 0x000fc00000000000 */
[----:B------:R-:W-:-:S00]  /*0ca0*/  NOP ;  /* 0x0000000000007918 */ /* 0x000fc00000000000 */
[----:B------:R-:W-:-:S00]  /*0cb0*/  NOP ;  /* 0x0000000000007918 */ /* 0x000fc00000000000 */
[----:B------:R-:W-:-:S00]  /*0cc0*/  NOP ;  /* 0x0000000000007918 */ /* 0x000fc00000000000 */
[----:B------:R-:W-:-:S00]  /*0cd0*/  NOP ;  /* 0x0000000000007918 */ /* 0x000fc00000000000 */
[----:B------:R-:W-:-:S00]  /*0ce0*/  NOP ;  /* 0x0000000000007918 */ /* 0x000fc00000000000 */
[----:B------:R-:W-:-:S00]  /*0cf0*/  NOP ;  /* 0x0000000000007918 */ /* 0x000fc00000000000 */
.L_x_1:


//--------------------- .nv.shared.reserved.0     --------------------------
	.section	.nv.shared.reserved.0,"aw",@nobits
	.weak		__nv_reservedSMEM_offset_0_alias
	.size		__nv_reservedSMEM_offset_0_alias, 0, 64
	.other		__nv_reservedSMEM_offset_0_alias,@"STO_CUDA_RESERVED_SHARED STV_DEFAULT"
__nv_reservedSMEM_offset_0_alias:
	.zero		0
	.zero		64


//--------------------- .nv.constant0._Z18convolution_kernelPiS_S_ii --------------------------
	.section	.nv.constant0._Z18convolution_kernelPiS_S_ii,"a",@progbits
	.sectionflags	@""
	.align	4
.nv.constant0._Z18convolution_kernelPiS_S_ii:
	.zero		928


//--------------------- SYMBOLS --------------------------

	.type		.nv.reservedSmem.offset0,@object
	.size		.nv.reservedSmem.offset0,0x4
